//
// Generated by NVIDIA NVVM Compiler
//
// Compiler Build ID: CL-36424714
// Cuda compilation tools, release 13.0, V13.0.88
// Based on NVVM 20.0.0
//

.version 9.0
.target sm_100
.address_size 64

	// .globl	_Z8do_stuffPii

.visible .entry _Z8do_stuffPii(
	.param .u64 .ptr .align 1 _Z8do_stuffPii_param_0,
	.param .u32 _Z8do_stuffPii_param_1
)
{
	.reg .pred 	%p<2>;
	.reg .b32 	%r<5>;
	.reg .b64 	%rd<5>;

	ld.param.u64 	%rd1, [_Z8do_stuffPii_param_0];
	ld.param.u32 	%r2, [_Z8do_stuffPii_param_1];
	mov.u32 	%r1, %tid.x;
	setp.ge.s32 	%p1, %r1, %r2;
	@%p1 bra 	$L__BB0_2;
	cvta.to.global.u64 	%rd2, %rd1;
	mul.wide.u32 	%rd3, %r1, 4;
	add.s64 	%rd4, %rd2, %rd3;
	ld.global.u32 	%r3, [%rd4];
	mul.lo.s32 	%r4, %r3, 1000;
	st.global.u32 	[%rd4], %r4;
$L__BB0_2:
	ret;

}


// ===== COMPILED SASS (sm_100) =====

	.target	sm_100

	.elftype	@"ET_EXEC"


//--------------------- .note.nv.tkinfo           --------------------------
	.section	.note.nv.tkinfo,"",@"SHT_NOTE"
	.sectionflags	@"SHF_NOTE_NV_TKINFO"
	.tkinfo
        /*0018*/ 	.word	0x00000002
        /*0030*/ 	.string	""
        /*0030*/ 	.string	"ptxas"
        /*0030*/ 	.string	"Cuda compilation tools, release 13.0, V13.0.88"
        /*0030*/ 	.string	"Build cuda_13.0.r13.0/compiler.36424714_0"
        /*0030*/ 	.string	"-arch sm_100 -m 64 "



//--------------------- .note.nv.cuinfo           --------------------------
	.section	.note.nv.cuinfo,"",@"SHT_NOTE"
	.sectionflags	@"SHF_NOTE_NV_CUINFO"
        /*0018*/ 	.short	0x0002
        /*001a*/ 	.short	0x0064
        /*001c*/ 	.short	0x0082
	.zero		2


//--------------------- .nv.info                  --------------------------
	.section	.nv.info,"",@"SHT_CUDA_INFO"
	.align	4


	//----- nvinfo : EIATTR_REGCOUNT
	.align		4
        /*0000*/ 	.byte	0x04, 0x2f
        /*0002*/ 	.short	(.L_1 - .L_0)
	.align		4
.L_0:
        /*0004*/ 	.word	index@(_Z8do_stuffPii)
        /*0008*/ 	.word	0x00000008


	//----- nvinfo : EIATTR_FRAME_SIZE
	.align		4
.L_1:
        /*000c*/ 	.byte	0x04, 0x11
        /*000e*/ 	.short	(.L_3 - .L_2)
	.align		4
.L_2:
        /*0010*/ 	.word	index@(_Z8do_stuffPii)
        /*0014*/ 	.word	0x00000000


	//----- nvinfo : EIATTR_MIN_STACK_SIZE
	.align		4
.L_3:
        /*0018*/ 	.byte	0x04, 0x12
        /*001a*/ 	.short	(.L_5 - .L_4)
	.align		4
.L_4:
        /*001c*/ 	.word	index@(_Z8do_stuffPii)
        /*0020*/ 	.word	0x00000000
.L_5:


//--------------------- .nv.compat                --------------------------
	.section	.nv.compat,"",@"SHT_CUDA_COMPAT_INFO"
	.align	4
        /*0000*/ 	.byte	0x02, 0x09, 0x00, 0x00, 0x02, 0x02, 0x01, 0x00, 0x02, 0x05, 0x05, 0x00, 0x03, 0x07, 0x01, 0x01
        /*0010*/ 	.byte	0x02, 0x03, 0x00, 0x00, 0x02, 0x06, 0x01, 0x00, 0x04, 0x0b, 0x08, 0x00, 0x09, 0x00, 0x00, 0x00
        /*0020*/ 	.byte	0x00, 0x00, 0x00, 0x00


//--------------------- .nv.info._Z8do_stuffPii   --------------------------
	.section	.nv.info._Z8do_stuffPii,"",@"SHT_CUDA_INFO"
	.sectionflags	@""
	.align	4


	//----- nvinfo : EIATTR_CUDA_API_VERSION
	.align		4
        /*0000*/ 	.byte	0x04, 0x37
        /*0002*/ 	.short	(.L_7 - .L_6)
.L_6:
        /*0004*/ 	.word	0x00000082


	//----- nvinfo : EIATTR_KPARAM_INFO
	.align		4
.L_7:
        /*0008*/ 	.byte	0x04, 0x17
        /*000a*/ 	.short	(.L_9 - .L_8)
.L_8:
        /*000c*/ 	.word	0x00000000
        /*0010*/ 	.short	0x0001
        /*0012*/ 	.short	0x0008
        /*0014*/ 	.byte	0x00, 0xf0, 0x11, 0x00


	//----- nvinfo : EIATTR_KPARAM_INFO
	.align		4
.L_9:
        /*0018*/ 	.byte	0x04, 0x17
        /*001a*/ 	.short	(.L_11 - .L_10)
.L_10:
        /*001c*/ 	.word	0x00000000
        /*0020*/ 	.short	0x0000
        /*0022*/ 	.short	0x0000
        /*0024*/ 	.byte	0x00, 0xf5, 0x21, 0x00


	//----- nvinfo : EIATTR_SPARSE_MMA_MASK
	.align		4
.L_11:
        /*0028*/ 	.byte	0x03, 0x50
        /*002a*/ 	.short	0x0000


	//----- nvinfo : EIATTR_MAXREG_COUNT
	.align		4
        /*002c*/ 	.byte	0x03, 0x1b
        /*002e*/ 	.short	0x00ff


	//----- nvinfo : EIATTR_MERCURY_ISA_VERSION
	.align		4
        /*0030*/ 	.byte	0x03, 0x5f
        /*0032*/ 	.short	0x0101


	//----- nvinfo : EIATTR_VRC_CTA_INIT_COUNT
	.align		4
        /*0034*/ 	.byte	0x02, 0x4a
	.zero		1
	.zero		1


	//----- nvinfo : EIATTR_EXIT_INSTR_OFFSETS
	.align		4
        /*0038*/ 	.byte	0x04, 0x1c
        /*003a*/ 	.short	(.L_13 - .L_12)


	//   ....[0]....
.L_12:
        /*003c*/ 	.word	0x00000040


	//   ....[1]....
        /*0040*/ 	.word	0x000000b0


	//----- nvinfo : EIATTR_CBANK_PARAM_SIZE
	.align		4
.L_13:
        /*0044*/ 	.byte	0x03, 0x19
        /*0046*/ 	.short	0x000c


	//----- nvinfo : EIATTR_PARAM_CBANK
	.align		4
        /*0048*/ 	.byte	0x04, 0x0a
        /*004a*/ 	.short	(.L_15 - .L_14)
	.align		4
.L_14:
        /*004c*/ 	.word	index@(.nv.constant0._Z8do_stuffPii)
        /*0050*/ 	.short	0x0380
        /*0052*/ 	.short	0x000c


	//----- nvinfo : EIATTR_SW_WAR
	.align		4
.L_15:
        /*0054*/ 	.byte	0x04, 0x36
        /*0056*/ 	.short	(.L_17 - .L_16)
.L_16:
        /*0058*/ 	.word	0x00000008
.L_17:


//--------------------- .nv.callgraph             --------------------------
	.section	.nv.callgraph,"",@"SHT_CUDA_CALLGRAPH"
	.align	4
	.sectionentsize	8
	.align		4
        /*0000*/ 	.word	0x00000000
	.align		4
        /*0004*/ 	.word	0xffffffff
	.align		4
        /*0008*/ 	.word	0x00000000
	.align		4
        /*000c*/ 	.word	0xfffffffe
	.align		4
        /*0010*/ 	.word	0x00000000
	.align		4
        /*0014*/ 	.word	0xfffffffd
	.align		4
        /*0018*/ 	.word	0x00000000
	.align		4
        /*001c*/ 	.word	0xfffffffc


//--------------------- .text._Z8do_stuffPii      --------------------------
	.section	.text._Z8do_stuffPii,"ax",@progbits
	.align	128
        .global         _Z8do_stuffPii
        .type           _Z8do_stuffPii,@function
        .size           _Z8do_stuffPii,(.L_x_1 - _Z8do_stuffPii)
        .other          _Z8do_stuffPii,@"STO_CUDA_ENTRY STV_DEFAULT"
_Z8do_stuffPii:
.text._Z8do_stuffPii:
[----:B------:R-:W-:Y:S01]  /*0000*/  LDC R1, c[0x0][0x37c] ;  /* 0x0000df00ff017b82 */ /* 0x000fe20000000800 */
[----:B------:R-:W0:Y:S01]  /*0010*/  S2R R5, SR_TID.X ;  /* 0x0000000000057919 */ /* 0x000e220000002100 */
[----:B------:R-:W0:Y:S02]  /*0020*/  LDCU UR4, c[0x0][0x388] ;  /* 0x00007100ff0477ac */ /* 0x000e240008000800 */
[----:B0-----:R-:W-:-:S13]  /*0030*/  ISETP.GE.AND P0, PT, R5, UR4, PT ;  /* 0x0000000405007c0c */ /* 0x001fda000bf06270 */
[----:B------:R-:W-:Y:S05]  /*0040*/  @P0 EXIT ;  /* 0x000000000000094d */ /* 0x000fea0003800000 */
[----:B------:R-:W0:Y:S01]  /*0050*/  LDC.64 R2, c[0x0][0x380] ;  /* 0x0000e000ff027b82 */ /* 0x000e220000000a00 */
[----:B------:R-:W1:Y:S01]  /*0060*/  LDCU.64 UR4, c[0x0][0x358] ;  /* 0x00006b00ff0477ac */ /* 0x000e620008000a00 */
[----:B0-----:R-:W-:-:S05]  /*0070*/  IMAD.WIDE.U32 R2, R5, 0x4, R2 ;  /* 0x0000000405027825 */ /* 0x001fca00078e0002 */
[----:B-1----:R-:W2:Y:S02]  /*0080*/  LDG.E R0, desc[UR4][R2.64] ;  /* 0x0000000402007981 */ /* 0x002ea4000c1e1900 */
[----:B--2---:R-:W-:-:S05]  /*0090*/  IMAD R5, R0, 0x3e8, RZ ;  /* 0x000003e800057824 */ /* 0x004fca00078e02ff */
[----:B------:R-:W-:Y:S01]  /*00a0*/  STG.E desc[UR4][R2.64], R5 ;  /* 0x0000000502007986 */ /* 0x000fe2000c101904 */
[----:B------:R-:W-:Y:S05]  /*00b0*/  EXIT ;  /* 0x000000000000794d */ /* 0x000fea0003800000 */
.L_x_0:
[----:B------:R-:W-:-:S00]  /*00c0*/  BRA `(.L_x_0) ;  /* 0xfffffffc00fc7947 */ /* 0x000fc0000383ffff */
[----:B------:R-:W-:-:S00]  /*00d0*/  NOP ;  /* 0x0000000000007918 */ /* 0x000fc00000000000 */
        /* <DEDUP_REMOVED lines=10> */
.L_x_1:


//--------------------- .nv.shared.reserved.0     --------------------------
	.section	.nv.shared.reserved.0,"aw",@nobits
	.weak		__nv_reservedSMEM_offset_0_alias
	.size		__nv_reservedSMEM_offset_0_alias, 0, 64
	.other		__nv_reservedSMEM_offset_0_alias,@"STO_CUDA_RESERVED_SHARED STV_DEFAULT"
__nv_reservedSMEM_offset_0_alias:
	.zero		0
	.zero		64


//--------------------- .nv.constant0._Z8do_stuffPii --------------------------
	.section	.nv.constant0._Z8do_stuffPii,"a",@progbits
	.sectionflags	@""
	.align	4
.nv.constant0._Z8do_stuffPii:
	.zero		908


//--------------------- SYMBOLS --------------------------

	.type		.nv.reservedSmem.offset0,@object
	.size		.nv.reservedSmem.offset0,0x4
